	.headerflags	@"EF_CUDA_TEXMODE_UNIFIED EF_CUDA_64BIT_ADDRESS EF_CUDA_ACCELERATORS EF_CUDA_SM90 EF_CUDA_VIRTUAL_SM(EF_CUDA_SM90)"
	.elftype	@"ET_EXEC"


//--------------------- .nv.info                  --------------------------
	.section	.nv.info,"",@"SHT_CUDA_INFO"
	.align	4


	//----- nvinfo : EIATTR_REGCOUNT
	.align		4
        /*0000*/ 	.byte	0x04, 0x2f
        /*0002*/ 	.short	(.L_1 - .L_0)
	.align		4
.L_0:
        /*0004*/ 	.word	index@(triton_poi_fused__unsafe_index_add_mul_sub_7)
        /*0008*/ 	.word	0x00000018


	//----- nvinfo : EIATTR_MIN_STACK_SIZE
	.align		4
.L_1:
        /*000c*/ 	.byte	0x04, 0x12
        /*000e*/ 	.short	(.L_3 - .L_2)
	.align		4
.L_2:
        /*0010*/ 	.word	index@(triton_poi_fused__unsafe_index_add_mul_sub_7)
        /*0014*/ 	.word	0x00000000


	//----- nvinfo : EIATTR_FRAME_SIZE
	.align		4
.L_3:
        /*0018*/ 	.byte	0x04, 0x11
        /*001a*/ 	.short	(.L_5 - .L_4)
	.align		4
.L_4:
        /*001c*/ 	.word	index@(triton_poi_fused__unsafe_index_add_mul_sub_7)
        /*0020*/ 	.word	0x00000000


	//----- nvinfo : EIATTR_MIN_STACK_SIZE
	.align		4
.L_5:
        /*0024*/ 	.byte	0x04, 0x12
        /*0026*/ 	.short	(.L_7 - .L_6)
	.align		4
.L_6:
        /*0028*/ 	.word	index@(triton_poi_fused__unsafe_index_add_mul_sub_7)
        /*002c*/ 	.word	0x00000000
.L_7:


//--------------------- .nv.info.triton_poi_fused__unsafe_index_add_mul_sub_7 --------------------------
	.section	.nv.info.triton_poi_fused__unsafe_index_add_mul_sub_7,"",@"SHT_CUDA_INFO"
	.sectionflags	@""
	.align	4


	//----- nvinfo : EIATTR_CUDA_API_VERSION
	.align		4
        /*0000*/ 	.byte	0x04, 0x37
        /*0002*/ 	.short	(.L_9 - .L_8)
.L_8:
        /*0004*/ 	.word	0x0000007c


	//----- nvinfo : EIATTR_KPARAM_INFO
	.align		4
.L_9:
        /*0008*/ 	.byte	0x04, 0x17
        /*000a*/ 	.short	(.L_11 - .L_10)
.L_10:
        /*000c*/ 	.word	0x00000000
        /*0010*/ 	.short	0x000b
        /*0012*/ 	.short	0x0058
        /*0014*/ 	.byte	0x00, 0xf0, 0x11, 0x00


	//----- nvinfo : EIATTR_KPARAM_INFO
	.align		4
.L_11:
        /*0018*/ 	.byte	0x04, 0x17
        /*001a*/ 	.short	(.L_13 - .L_12)
.L_12:
        /*001c*/ 	.word	0x00000000
        /*0020*/ 	.short	0x000a
        /*0022*/ 	.short	0x0050
        /*0024*/ 	.byte	0x00, 0xf4, 0x21, 0x00


	//----- nvinfo : EIATTR_KPARAM_INFO
	.align		4
.L_13:
        /*0028*/ 	.byte	0x04, 0x17
        /*002a*/ 	.short	(.L_15 - .L_14)
.L_14:
        /*002c*/ 	.word	0x00000000
        /*0030*/ 	.short	0x0009
        /*0032*/ 	.short	0x0048
        /*0034*/ 	.byte	0x00, 0xf4, 0x21, 0x00


	//----- nvinfo : EIATTR_KPARAM_INFO
	.align		4
.L_15:
        /*0038*/ 	.byte	0x04, 0x17
        /*003a*/ 	.short	(.L_17 - .L_16)
.L_16:
        /*003c*/ 	.word	0x00000000
        /*0040*/ 	.short	0x0008
        /*0042*/ 	.short	0x0040
        /*0044*/ 	.byte	0x00, 0xf4, 0x21, 0x00


	//----- nvinfo : EIATTR_KPARAM_INFO
	.align		4
.L_17:
        /*0048*/ 	.byte	0x04, 0x17
        /*004a*/ 	.short	(.L_19 - .L_18)
.L_18:
        /*004c*/ 	.word	0x00000000
        /*0050*/ 	.short	0x0007
        /*0052*/ 	.short	0x0038
        /*0054*/ 	.byte	0x00, 0xf4, 0x21, 0x00


	//----- nvinfo : EIATTR_KPARAM_INFO
	.align		4
.L_19:
        /*0058*/ 	.byte	0x04, 0x17
        /*005a*/ 	.short	(.L_21 - .L_20)
.L_20:
        /*005c*/ 	.word	0x00000000
        /*0060*/ 	.short	0x0006
        /*0062*/ 	.short	0x0030
        /*0064*/ 	.byte	0x00, 0xf4, 0x21, 0x00


	//----- nvinfo : EIATTR_KPARAM_INFO
	.align		4
.L_21:
        /*0068*/ 	.byte	0x04, 0x17
        /*006a*/ 	.short	(.L_23 - .L_22)
.L_22:
        /*006c*/ 	.word	0x00000000
        /*0070*/ 	.short	0x0005
        /*0072*/ 	.short	0x0028
        /*0074*/ 	.byte	0x00, 0xf4, 0x21, 0x00


	//----- nvinfo : EIATTR_KPARAM_INFO
	.align		4
.L_23:
        /*0078*/ 	.byte	0x04, 0x17
        /*007a*/ 	.short	(.L_25 - .L_24)
.L_24:
        /*007c*/ 	.word	0x00000000
        /*0080*/ 	.short	0x0004
        /*0082*/ 	.short	0x0020
        /*0084*/ 	.byte	0x00, 0xf4, 0x21, 0x00


	//----- nvinfo : EIATTR_KPARAM_INFO
	.align		4
.L_25:
        /*0088*/ 	.byte	0x04, 0x17
        /*008a*/ 	.short	(.L_27 - .L_26)
.L_26:
        /*008c*/ 	.word	0x00000000
        /*0090*/ 	.short	0x0003
        /*0092*/ 	.short	0x0018
        /*0094*/ 	.byte	0x00, 0xf4, 0x21, 0x00


	//----- nvinfo : EIATTR_KPARAM_INFO
	.align		4
.L_27:
        /*0098*/ 	.byte	0x04, 0x17
        /*009a*/ 	.short	(.L_29 - .L_28)
.L_28:
        /*009c*/ 	.word	0x00000000
        /*00a0*/ 	.short	0x0002
        /*00a2*/ 	.short	0x0010
        /*00a4*/ 	.byte	0x00, 0xf4, 0x21, 0x00


	//----- nvinfo : EIATTR_KPARAM_INFO
	.align		4
.L_29:
        /*00a8*/ 	.byte	0x04, 0x17
        /*00aa*/ 	.short	(.L_31 - .L_30)
.L_30:
        /*00ac*/ 	.word	0x00000000
        /*00b0*/ 	.short	0x0001
        /*00b2*/ 	.short	0x0008
        /*00b4*/ 	.byte	0x00, 0xf4, 0x21, 0x00


	//----- nvinfo : EIATTR_KPARAM_INFO
	.align		4
.L_31:
        /*00b8*/ 	.byte	0x04, 0x17
        /*00ba*/ 	.short	(.L_33 - .L_32)
.L_32:
        /*00bc*/ 	.word	0x00000000
        /*00c0*/ 	.short	0x0000
        /*00c2*/ 	.short	0x0000
        /*00c4*/ 	.byte	0x00, 0xf4, 0x21, 0x00


	//----- nvinfo : EIATTR_SPARSE_MMA_MASK
	.align		4
.L_33:
        /*00c8*/ 	.byte	0x03, 0x50
        /*00ca*/ 	.short	0x0000


	//----- nvinfo : EIATTR_MAXREG_COUNT
	.align		4
        /*00cc*/ 	.byte	0x03, 0x1b
        /*00ce*/ 	.short	0x00ff


	//----- nvinfo : EIATTR_EXIT_INSTR_OFFSETS
	.align		4
        /*00d0*/ 	.byte	0x04, 0x1c
        /*00d2*/ 	.short	(.L_35 - .L_34)


	//   ....[0]....
.L_34:
        /*00d4*/ 	.word	0x00000700


	//----- nvinfo : EIATTR_REQNTID
	.align		4
.L_35:
        /*00d8*/ 	.byte	0x04, 0x10
        /*00da*/ 	.short	(.L_37 - .L_36)
.L_36:
        /*00dc*/ 	.word	0x00000080
        /*00e0*/ 	.word	0x00000001
        /*00e4*/ 	.word	0x00000001


	//----- nvinfo : EIATTR_CBANK_PARAM_SIZE
	.align		4
.L_37:
        /*00e8*/ 	.byte	0x03, 0x19
        /*00ea*/ 	.short	0x005c


	//----- nvinfo : EIATTR_PARAM_CBANK
	.align		4
        /*00ec*/ 	.byte	0x04, 0x0a
        /*00ee*/ 	.short	(.L_39 - .L_38)
	.align		4
.L_38:
        /*00f0*/ 	.word	index@(.nv.constant0.triton_poi_fused__unsafe_index_add_mul_sub_7)
        /*00f4*/ 	.short	0x0210
        /*00f6*/ 	.short	0x005c


	//----- nvinfo : EIATTR_SW_WAR
	.align		4
.L_39:
        /*00f8*/ 	.byte	0x04, 0x36
        /*00fa*/ 	.short	(.L_41 - .L_40)
.L_40:
        /*00fc*/ 	.word	0x00000008
.L_41:


//--------------------- .nv.callgraph             --------------------------
	.section	.nv.callgraph,"",@"SHT_CUDA_CALLGRAPH"
	.align	4
	.sectionentsize	8
	.align		4
        /*0000*/ 	.word	0x00000000
	.align		4
        /*0004*/ 	.word	0xffffffff
	.align		4
        /*0008*/ 	.word	0x00000000
	.align		4
        /*000c*/ 	.word	0xfffffffe
	.align		4
        /*0010*/ 	.word	0x00000000
	.align		4
        /*0014*/ 	.word	0xfffffffd
	.align		4
        /*0018*/ 	.word	0x00000000
	.align		4
        /*001c*/ 	.word	0xfffffffc


//--------------------- .text.triton_poi_fused__unsafe_index_add_mul_sub_7 --------------------------
	.section	.text.triton_poi_fused__unsafe_index_add_mul_sub_7,"ax",@progbits
	.align	128
        .global         triton_poi_fused__unsafe_index_add_mul_sub_7
        .type           triton_poi_fused__unsafe_index_add_mul_sub_7,@function
        .size           triton_poi_fused__unsafe_index_add_mul_sub_7,(.L_x_1 - triton_poi_fused__unsafe_index_add_mul_sub_7)
        .other          triton_poi_fused__unsafe_index_add_mul_sub_7,@"STO_CUDA_ENTRY STV_DEFAULT"
triton_poi_fused__unsafe_index_add_mul_sub_7:
.text.triton_poi_fused__unsafe_index_add_mul_sub_7:
[----:B------:R-:W-:Y:S01]  /*0000*/  LDC R1, c[0x0][0x28] ;  /* 0x00000a00ff017b82 */ /* 0x000fe20000000800 */
[----:B------:R-:W1:Y:S07]  /*0010*/  S2R R3, SR_TID.X ;  /* 0x0000000000037919 */ /* 0x000e6e0000002100 */
[----:B------:R-:W2:Y:S01]  /*0020*/  LDC.64 R14, c[0x0][0x220] ;  /* 0x00008800ff0e7b82 */ /* 0x000ea20000000a00 */
[----:B------:R-:W-:Y:S01]  /*0030*/  ULDC.64 UR4, c[0x0][0x208] ;  /* 0x0000820000047ab9 */ /* 0x000fe20000000a00 */
[----:B------:R-:W-:Y:S01]  /*0040*/  ULDC.64 UR6, c[0x0][0x230] ;  /* 0x00008c0000067ab9 */ /* 0x000fe20000000a00 */
[----:B------:R-:W3:Y:S05]  /*0050*/  S2R R4, SR_CTAID.X ;  /* 0x0000000000047919 */ /* 0x000eea0000002500 */
[----:B------:R-:W4:Y:S08]  /*0060*/  LDC.64 R12, c[0x0][0x248] ;  /* 0x00009200ff0c7b82 */ /* 0x000f300000000a00 */
[----:B------:R-:W5:Y:S08]  /*0070*/  LDC.64 R6, c[0x0][0x228] ;  /* 0x00008a00ff067b82 */ /* 0x000f700000000a00 */
[----:B------:R-:W4:Y:S01]  /*0080*/  LDC.64 R8, c[0x0][0x250] ;  /* 0x00009400ff087b82 */ /* 0x000f220000000a00 */
[----:B-1----:R-:W-:-:S05]  /*0090*/  LOP3.LUT R3, R3, 0x7f, RZ, 0xc0, !PT ;  /* 0x0000007f03037812 */ /* 0x002fca00078ec0ff */
[----:B---3--:R-:W-:-:S05]  /*00a0*/  IMAD R0, R4, 0x80, R3 ;  /* 0x0000008004007824 */ /* 0x008fca00078e0203 */
[----:B------:R-:W-:-:S04]  /*00b0*/  SHF.R.S32.HI R3, RZ, 0x1f, R0 ;  /* 0x0000001fff037819 */ /* 0x000fc80000011400 */
[----:B------:R-:W-:-:S04]  /*00c0*/  LEA.HI R3, R3, R0, RZ, 0x2 ;  /* 0x0000000003037211 */ /* 0x000fc800078f10ff */
[----:B------:R-:W-:Y:S02]  /*00d0*/  SHF.R.S32.HI R10, RZ, 0x2, R3 ;  /* 0x00000002ff0a7819 */ /* 0x000fe40000011403 */
[----:B------:R-:W-:Y:S02]  /*00e0*/  LOP3.LUT R11, R3, 0xfffffffc, RZ, 0xc0, !PT ;  /* 0xfffffffc030b7812 */ /* 0x000fe400078ec0ff */
[----:B------:R-:W-:-:S04]  /*00f0*/  LEA.HI R2, R10, R10, RZ, 0x2 ;  /* 0x0000000a0a027211 */ /* 0x000fc800078f10ff */
[----:B------:R-:W-:-:S05]  /*0100*/  LOP3.LUT R5, R2, 0xfffffffc, RZ, 0xc0, !PT ;  /* 0xfffffffc02057812 */ /* 0x000fca00078ec0ff */
[----:B------:R-:W-:-:S04]  /*0110*/  IMAD.IADD R10, R10, 0x1, -R5 ;  /* 0x000000010a0a7824 */ /* 0x000fc800078e0a05 */
[----:B--2---:R-:W-:-:S05]  /*0120*/  IMAD.WIDE R14, R10, 0x8, R14 ;  /* 0x000000080a0e7825 */ /* 0x004fca00078e020e */
[----:B------:R-:W2:Y:S01]  /*0130*/  LDG.E.EL.64 R2, desc[UR4][R14.64] ;  /* 0x000000040e027981 */ /* 0x000ea2000c2e1b00 */
[----:B------:R-:W-:Y:S02]  /*0140*/  IMAD.IADD R11, R0, 0x1, -R11 ;  /* 0x00000001000b7824 */ /* 0x000fe400078e0a0b */
[----:B----4-:R-:W-:-:S04]  /*0150*/  IMAD.WIDE R16, R10, 0x8, R12 ;  /* 0x000000080a107825 */ /* 0x010fc800078e020c */
[C---:B-----5:R-:W-:Y:S02]  /*0160*/  IMAD.WIDE R12, R11.reuse, 0x8, R6 ;  /* 0x000000080b0c7825 */ /* 0x060fe400078e0206 */
[----:B------:R-:W3:Y:S04]  /*0170*/  LDG.E.EL.64 R6, desc[UR4][R16.64] ;  /* 0x0000000410067981 */ /* 0x000ee8000c2e1b00 */
[----:B------:R-:W4:Y:S01]  /*0180*/  LDG.E.EL.64 R12, desc[UR4][R12.64] ;  /* 0x000000040c0c7981 */ /* 0x000f22000c2e1b00 */
[----:B0-----:R-:W-:-:S06]  /*0190*/  IMAD.WIDE R8, R11, 0x8, R8 ;  /* 0x000000080b087825 */ /* 0x001fcc00078e0208 */
[----:B------:R-:W5:Y:S01]  /*01a0*/  LDG.E.EL.64 R8, desc[UR4][R8.64] ;  /* 0x0000000408087981 */ /* 0x000f62000c2e1b00 */
[----:B--2---:R-:W-:-:S04]  /*01b0*/  SHF.R.U32.HI R5, RZ, 0x1e, R3 ;  /* 0x0000001eff057819 */ /* 0x004fc80000011603 */
[----:B------:R-:W-:-:S04]  /*01c0*/  LOP3.LUT R5, R5, 0x2, RZ, 0xc0, !PT ;  /* 0x0000000205057812 */ /* 0x000fc800078ec0ff */
[----:B------:R-:W-:Y:S02]  /*01d0*/  IADD3 R2, P0, R2, R5, RZ ;  /* 0x0000000502027210 */ /* 0x000fe40007f1e0ff */
[----:B---3--:R-:W-:-:S03]  /*01e0*/  SHF.R.U32.HI R5, RZ, 0x1e, R7 ;  /* 0x0000001eff057819 */ /* 0x008fc60000011607 */
[----:B------:R-:W-:Y:S01]  /*01f0*/  IMAD.X R19, RZ, RZ, R3, P0 ;  /* 0x000000ffff137224 */ /* 0x000fe200000e0603 */
[----:B------:R-:W-:Y:S02]  /*0200*/  LOP3.LUT R3, R5, 0x2, RZ, 0xc0, !PT ;  /* 0x0000000205037812 */ /* 0x000fe400078ec0ff */
[----:B----4-:R-:W-:Y:S02]  /*0210*/  SHF.R.U32.HI R15, RZ, 0x1c, R13 ;  /* 0x0000001cff0f7819 */ /* 0x010fe4000001160d */
[----:B------:R-:W-:Y:S02]  /*0220*/  SHF.R.S32.HI R5, RZ, 0x18, R4 ;  /* 0x00000018ff057819 */ /* 0x000fe40000011404 */
[----:B------:R-:W-:Y:S02]  /*0230*/  LEA R14, P0, R12, UR6, 0x2 ;  /* 0x000000060c0e7c11 */ /* 0x000fe4000f8010ff */
[----:B------:R-:W-:Y:S01]  /*0240*/  IADD3 R4, P1, R6, R3, RZ ;  /* 0x0000000306047210 */ /* 0x000fe20007f3e0ff */
[----:B------:R-:W-:Y:S01]  /*0250*/  IMAD.SHL.U32 R6, R2, 0x8, RZ ;  /* 0x0000000802067824 */ /* 0x000fe200078e00ff */
[----:B------:R-:W-:-:S02]  /*0260*/  LOP3.LUT R15, R15, 0x8, RZ, 0xc0, !PT ;  /* 0x000000080f0f7812 */ /* 0x000fc400078ec0ff */
[----:B------:R-:W-:Y:S02]  /*0270*/  LEA.HI.X R16, R12, UR7, R13, 0x2, P0 ;  /* 0x000000070c107c11 */ /* 0x000fe400080f140d */
[----:B------:R-:W-:Y:S01]  /*0280*/  SGXT R3, R5, 0x1 ;  /* 0x000000010503781a */ /* 0x000fe20000000200 */
[----:B------:R-:W-:Y:S01]  /*0290*/  IMAD.X R5, RZ, RZ, R7, P1 ;  /* 0x000000ffff057224 */ /* 0x000fe200008e0607 */
[----:B------:R-:W-:Y:S01]  /*02a0*/  IADD3 R15, P0, R15, R14, RZ ;  /* 0x0000000e0f0f7210 */ /* 0x000fe20007f1e0ff */
[----:B------:R-:W0:Y:S01]  /*02b0*/  LDC.64 R12, c[0x0][0x238] ;  /* 0x00008e00ff0c7b82 */ /* 0x000e220000000a00 */
[----:B-----5:R-:W-:Y:S02]  /*02c0*/  LEA R14, P1, R8, UR6, 0x2 ;  /* 0x00000006080e7c11 */ /* 0x020fe4000f8210ff */
[----:B------:R-:W-:Y:S02]  /*02d0*/  SHF.L.U64.HI R7, R2, 0x3, R19 ;  /* 0x0000000302077819 */ /* 0x000fe40000010213 */
[----:B------:R-:W-:-:S02]  /*02e0*/  LEA.HI R3, R3, R0, RZ, 0x4 ;  /* 0x0000000003037211 */ /* 0x000fc400078f20ff */
[--C-:B------:R-:W-:Y:S02]  /*02f0*/  SHF.R.U32.HI R2, RZ, 0x1c, R9.reuse ;  /* 0x0000001cff027819 */ /* 0x100fe40000011609 */
[----:B------:R-:W-:Y:S01]  /*0300*/  LEA.HI.X R18, R8, UR7, R9, 0x2, P1 ;  /* 0x0000000708127c11 */ /* 0x000fe200088f1409 */
[----:B------:R-:W-:Y:S01]  /*0310*/  IMAD.X R8, RZ, RZ, R16, P0 ;  /* 0x000000ffff087224 */ /* 0x000fe200000e0610 */
[----:B------:R-:W-:Y:S02]  /*0320*/  IADD3 R20, P0, R6, R15, RZ ;  /* 0x0000000f06147210 */ /* 0x000fe40007f1e0ff */
[----:B------:R-:W-:Y:S02]  /*0330*/  SHF.R.S32.HI R17, RZ, 0x4, R3 ;  /* 0x00000004ff117819 */ /* 0x000fe40000011403 */
[----:B------:R-:W-:Y:S02]  /*0340*/  LOP3.LUT R9, R2, 0x8, RZ, 0xc0, !PT ;  /* 0x0000000802097812 */ /* 0x000fe400078ec0ff */
[----:B------:R-:W1:Y:S01]  /*0350*/  LDC.64 R2, c[0x0][0x240] ;  /* 0x00009000ff027b82 */ /* 0x000e620000000a00 */
[----:B------:R-:W-:Y:S01]  /*0360*/  IADD3.X R21, R7, R8, RZ, P0, !PT ;  /* 0x0000000807157210 */ /* 0x000fe200007fe4ff */
[----:B------:R-:W-:Y:S01]  /*0370*/  IMAD.SHL.U32 R19, R17, 0x4, RZ ;  /* 0x0000000411137824 */ /* 0x000fe200078e00ff */
[----:B------:R-:W-:-:S02]  /*0380*/  IADD3 R9, P0, R9, R14, RZ ;  /* 0x0000000e09097210 */ /* 0x000fc40007f1e0ff */
[C---:B------:R-:W-:Y:S01]  /*0390*/  SHF.L.U64.HI R5, R4.reuse, 0x3, R5 ;  /* 0x0000000304057819 */ /* 0x040fe20000010205 */
[----:B------:R-:W-:Y:S01]  /*03a0*/  IMAD.SHL.U32 R4, R4, 0x8, RZ ;  /* 0x0000000804047824 */ /* 0x000fe200078e00ff */
[----:B------:R-:W-:Y:S01]  /*03b0*/  IADD3 R6, P2, R9, R6, RZ ;  /* 0x0000000609067210 */ /* 0x000fe20007f5e0ff */
[----:B------:R-:W-:Y:S02]  /*03c0*/  IMAD.X R18, RZ, RZ, R18, P0 ;  /* 0x000000ffff127224 */ /* 0x000fe400000e0612 */
[----:B0-----:R-:W-:Y:S01]  /*03d0*/  IMAD.WIDE R12, R17, 0x4, R12 ;  /* 0x00000004110c7825 */ /* 0x001fe200078e020c */
[----:B------:R-:W-:Y:S02]  /*03e0*/  IADD3 R14, P0, R4, R15, RZ ;  /* 0x0000000f040e7210 */ /* 0x000fe40007f1e0ff */
[----:B------:R-:W-:Y:S01]  /*03f0*/  IADD3 R4, P1, R9, R4, RZ ;  /* 0x0000000409047210 */ /* 0x000fe20007f3e0ff */
[----:B------:R-:W-:Y:S01]  /*0400*/  IMAD.WIDE R20, R19, 0x4, R20 ;  /* 0x0000000413147825 */ /* 0x000fe200078e0214 */
[----:B------:R-:W-:Y:S01]  /*0410*/  IADD3.X R15, R5, R8, RZ, P0, !PT ;  /* 0x00000008050f7210 */ /* 0x000fe200007fe4ff */
[----:B------:R-:W2:Y:S01]  /*0420*/  LDG.E.EL R13, desc[UR4][R12.64] ;  /* 0x000000040c0d7981 */ /* 0x000ea2000c2e1900 */
[----:B------:R-:W0:Y:S01]  /*0430*/  LDC.64 R8, c[0x0][0x258] ;  /* 0x00009600ff087b82 */ /* 0x000e220000000a00 */
[----:B------:R-:W-:-:S02]  /*0440*/  IMAD.X R5, R18, 0x1, R5, P1 ;  /* 0x0000000112057824 */ /* 0x000fc400008e0605 */
[----:B------:R-:W-:Y:S01]  /*0450*/  IMAD.X R7, R18, 0x1, R7, P2 ;  /* 0x0000000112077824 */ /* 0x000fe200010e0607 */
[----:B------:R3:W2:Y:S01]  /*0460*/  LDG.E.EL R16, desc[UR4][R20.64] ;  /* 0x0000000414107981 */ /* 0x0006a2000c2e1900 */
[----:B------:R-:W-:-:S04]  /*0470*/  IMAD.WIDE R14, R19, 0x4, R14 ;  /* 0x00000004130e7825 */ /* 0x000fc800078e020e */
[C---:B------:R-:W-:Y:S02]  /*0480*/  IMAD.WIDE R4, R19.reuse, 0x4, R4 ;  /* 0x0000000413047825 */ /* 0x040fe400078e0204 */
[----:B------:R-:W4:Y:S02]  /*0490*/  LDG.E.EL R14, desc[UR4][R14.64] ;  /* 0x000000040e0e7981 */ /* 0x000f24000c2e1900 */
[----:B------:R-:W-:Y:S01]  /*04a0*/  IMAD.WIDE R6, R19, 0x4, R6 ;  /* 0x0000000413067825 */ /* 0x000fe200078e0206 */
[----:B---3--:R-:W3:Y:S01]  /*04b0*/  LDC.64 R20, c[0x0][0x260] ;  /* 0x00009800ff147b82 */ /* 0x008ee20000000a00 */
[----:B------:R-:W5:Y:S02]  /*04c0*/  LDG.E.EL R4, desc[UR4][R4.64] ;  /* 0x0000000404047981 */ /* 0x000f64000c2e1900 */
[----:B-1----:R-:W-:Y:S02]  /*04d0*/  IMAD.WIDE R18, R17, 0x4, R2 ;  /* 0x0000000411127825 */ /* 0x002fe400078e0202 */
[----:B------:R-:W5:Y:S04]  /*04e0*/  LDG.E.EL R6, desc[UR4][R6.64] ;  /* 0x0000000406067981 */ /* 0x000f68000c2e1900 */
[----:B------:R-:W5:Y:S01]  /*04f0*/  LDG.E.EL R18, desc[UR4][R18.64] ;  /* 0x0000000412127981 */ /* 0x000f62000c2e1900 */
[----:B0-----:R-:W-:-:S05]  /*0500*/  IMAD.WIDE R8, R11, 0x4, R8 ;  /* 0x000000040b087825 */ /* 0x001fca00078e0208 */
[----:B------:R0:W5:Y:S01]  /*0510*/  LDG.E.EL R2, desc[UR4][R8.64] ;  /* 0x0000000408027981 */ /* 0x000162000c2e1900 */
[----:B---3--:R-:W-:-:S05]  /*0520*/  IMAD.WIDE R10, R10, 0x4, R20 ;  /* 0x000000040a0a7825 */ /* 0x008fca00078e0214 */
[----:B------:R1:W3:Y:S01]  /*0530*/  LDG.E.EL R3, desc[UR4][R10.64] ;  /* 0x000000040a037981 */ /* 0x0002e2000c2e1900 */
[C---:B--2---:R-:W-:Y:S01]  /*0540*/  FADD R17, -R13.reuse, R16 ;  /* 0x000000100d117221 */ /* 0x044fe20000000100 */
[C---:B----4-:R-:W-:Y:S01]  /*0550*/  FADD R21, -R13.reuse, R14 ;  /* 0x0000000e0d157221 */ /* 0x050fe20000000100 */
[C---:B-----5:R-:W-:Y:S02]  /*0560*/  FADD R15, -R13.reuse, R4 ;  /* 0x000000040d0f7221 */ /* 0x060fe40000000100 */
[----:B------:R-:W2:Y:S01]  /*0570*/  LDC.64 R4, c[0x0][0x218] ;  /* 0x00008600ff047b82 */ /* 0x000ea20000000a00 */
[----:B------:R-:W-:Y:S01]  /*0580*/  FADD R13, -R13, R6 ;  /* 0x000000060d0d7221 */ /* 0x000fe20000000100 */
[C---:B------:R-:W-:Y:S01]  /*0590*/  FMUL R17, R18.reuse, R17 ;  /* 0x0000001112117220 */ /* 0x040fe20000400000 */
[C---:B------:R-:W-:Y:S01]  /*05a0*/  FMUL R21, R18.reuse, R21 ;  /* 0x0000001512157220 */ /* 0x040fe20000400000 */
[C---:B------:R-:W-:Y:S01]  /*05b0*/  FMUL R15, R18.reuse, R15 ;  /* 0x0000000f120f7220 */ /* 0x040fe20000400000 */
[----:B------:R-:W-:-:S03]  /*05c0*/  FMUL R13, R18, R13 ;  /* 0x0000000d120d7220 */ /* 0x000fc60000400000 */
[----:B------:R-:W4:Y:S01]  /*05d0*/  LDC.64 R6, c[0x0][0x210] ;  /* 0x00008400ff067b82 */ /* 0x000f220000000a00 */
[----:B------:R-:W-:Y:S02]  /*05e0*/  FSETP.GEU.AND P0, PT, R17, RZ, PT ;  /* 0x000000ff1100720b */ /* 0x000fe40003f0e000 */
[----:B------:R-:W-:Y:S02]  /*05f0*/  FSETP.GEU.AND P1, PT, R21, RZ, PT ;  /* 0x000000ff1500720b */ /* 0x000fe40003f2e000 */
[----:B------:R-:W-:Y:S02]  /*0600*/  FSETP.GEU.AND P3, PT, R15, RZ, PT ;  /* 0x000000ff0f00720b */ /* 0x000fe40003f6e000 */
[----:B------:R-:W-:Y:S02]  /*0610*/  FSETP.GEU.AND P2, PT, R13, RZ, PT ;  /* 0x000000ff0d00720b */ /* 0x000fe40003f4e000 */
[----:B------:R-:W-:Y:S02]  /*0620*/  FSEL R17, R17, RZ, P0 ;  /* 0x000000ff11117208 */ /* 0x000fe40000000000 */
[----:B------:R-:W-:-:S02]  /*0630*/  FSEL R21, R21, RZ, P1 ;  /* 0x000000ff15157208 */ /* 0x000fc40000800000 */
[----:B0-----:R-:W-:Y:S02]  /*0640*/  FSEL R8, R15, RZ, P3 ;  /* 0x000000ff0f087208 */ /* 0x001fe40001800000 */
[----:B-1----:R-:W-:-:S03]  /*0650*/  FSEL R10, R13, RZ, P2 ;  /* 0x000000ff0d0a7208 */ /* 0x002fc60001000000 */
[----:B------:R-:W-:Y:S02]  /*0660*/  FADD R8, -R21, R8 ;  /* 0x0000000815087221 */ /* 0x000fe40000000100 */
[----:B------:R-:W-:Y:S02]  /*0670*/  FADD R10, -R17, R10 ;  /* 0x0000000a110a7221 */ /* 0x000fe40000000100 */
[C---:B------:R-:W-:Y:S02]  /*0680*/  FFMA R21, R2.reuse, R8, R21 ;  /* 0x0000000802157223 */ /* 0x040fe40000000015 */
[----:B------:R-:W-:Y:S01]  /*0690*/  FFMA R10, R2, R10, R17 ;  /* 0x0000000a020a7223 */ /* 0x000fe20000000011 */
[----:B----4-:R-:W-:-:S04]  /*06a0*/  IMAD.WIDE R6, R0, 0x4, R6 ;  /* 0x0000000400067825 */ /* 0x010fc800078e0206 */
[----:B------:R-:W-:Y:S01]  /*06b0*/  FADD R10, -R21, R10 ;  /* 0x0000000a150a7221 */ /* 0x000fe20000000100 */
[----:B--2---:R-:W-:-:S04]  /*06c0*/  IMAD.WIDE R4, R0, 0x4, R4 ;  /* 0x0000000400047825 */ /* 0x004fc800078e0204 */
[----:B---3--:R-:W-:Y:S01]  /*06d0*/  FMUL R3, R3, R10 ;  /* 0x0000000a03037220 */ /* 0x008fe20000400000 */
[----:B------:R-:W-:Y:S04]  /*06e0*/  STG.E desc[UR4][R6.64], R21 ;  /* 0x0000001506007986 */ /* 0x000fe8000c101904 */
[----:B------:R-:W-:Y:S01]  /*06f0*/  STG.E desc[UR4][R4.64], R3 ;  /* 0x0000000304007986 */ /* 0x000fe2000c101904 */
[----:B------:R-:W-:Y:S05]  /*0700*/  EXIT ;  /* 0x000000000000794d */ /* 0x000fea0003800000 */
.L_x_0:
[----:B------:R-:W-:-:S00]  /*0710*/  BRA `(.L_x_0) ;  /* 0xfffffffc00fc7947 */ /* 0x000fc0000383ffff */
[----:B------:R-:W-:-:S00]  /*0720*/  NOP ;  /* 0x0000000000007918 */ /* 0x000fc00000000000 */
        /* <DEDUP_REMOVED lines=13> */
.L_x_1:


//--------------------- .nv.constant0.triton_poi_fused__unsafe_index_add_mul_sub_7 --------------------------
	.section	.nv.constant0.triton_poi_fused__unsafe_index_add_mul_sub_7,"a",@progbits
	.sectionflags	@""
	.align	4
.nv.constant0.triton_poi_fused__unsafe_index_add_mul_sub_7:
	.zero		620
